//
// Generated by NVIDIA NVVM Compiler
//
// Compiler Build ID: CL-36424714
// Cuda compilation tools, release 13.0, V13.0.88
// Based on NVVM 20.0.0
//

.version 9.0
.target sm_100
.address_size 64

	// .globl	_Z13VecDivisorSumPi

.visible .entry _Z13VecDivisorSumPi(
	.param .u64 .ptr .align 1 _Z13VecDivisorSumPi_param_0
)
{
	.reg .pred 	%p<6>;
	.reg .b32 	%r<20>;
	.reg .b64 	%rd<7>;
	.reg .b64 	%fd<5>;

	ld.param.u64 	%rd2, [_Z13VecDivisorSumPi_param_0];
	cvta.to.global.u64 	%rd1, %rd2;
	mov.u32 	%r9, %tid.x;
	mul.wide.u32 	%rd3, %r9, 4;
	add.s64 	%rd4, %rd1, %rd3;
	ld.global.u32 	%r1, [%rd4];
	cvt.rn.f64.s32 	%fd2, %r1;
	sqrt.rn.f64 	%fd1, %fd2;
	setp.ltu.f64 	%p1, %fd1, 0d3FF0000000000000;
	mov.b32 	%r18, 0;
	@%p1 bra 	$L__BB0_5;
	mov.b32 	%r18, 0;
	mov.b32 	%r16, 1;
$L__BB0_2:
	rem.s32 	%r12, %r1, %r16;
	setp.ne.s32 	%p2, %r12, 0;
	@%p2 bra 	$L__BB0_4;
	div.s32 	%r13, %r1, %r16;
	setp.ne.s32 	%p3, %r13, %r1;
	cvt.rn.f64.s32 	%fd3, %r13;
	setp.neu.f64 	%p4, %fd1, %fd3;
	selp.b32 	%r14, 2, 1, %p4;
	selp.b32 	%r15, %r14, 1, %p3;
	add.s32 	%r18, %r15, %r18;
$L__BB0_4:
	add.s32 	%r16, %r16, 1;
	cvt.rn.f64.u32 	%fd4, %r16;
	setp.ge.f64 	%p5, %fd1, %fd4;
	@%p5 bra 	$L__BB0_2;
$L__BB0_5:
	mul.wide.s32 	%rd5, %r1, 4;
	add.s64 	%rd6, %rd1, %rd5;
	st.global.u32 	[%rd6], %r18;
	ret;

}


// ===== COMPILED SASS (sm_100) =====

	.target	sm_100

	.elftype	@"ET_EXEC"


//--------------------- .note.nv.tkinfo           --------------------------
	.section	.note.nv.tkinfo,"",@"SHT_NOTE"
	.sectionflags	@"SHF_NOTE_NV_TKINFO"
	.tkinfo
        /*0018*/ 	.word	0x00000002
        /*0030*/ 	.string	""
        /*0030*/ 	.string	"ptxas"
        /*0030*/ 	.string	"Cuda compilation tools, release 13.0, V13.0.88"
        /*0030*/ 	.string	"Build cuda_13.0.r13.0/compiler.36424714_0"
        /*0030*/ 	.string	"-arch sm_100 -m 64 "



//--------------------- .note.nv.cuinfo           --------------------------
	.section	.note.nv.cuinfo,"",@"SHT_NOTE"
	.sectionflags	@"SHF_NOTE_NV_CUINFO"
        /*0018*/ 	.short	0x0002
        /*001a*/ 	.short	0x0064
        /*001c*/ 	.short	0x0082
	.zero		2


//--------------------- .nv.info                  --------------------------
	.section	.nv.info,"",@"SHT_CUDA_INFO"
	.align	4


	//----- nvinfo : EIATTR_REGCOUNT
	.align		4
        /*0000*/ 	.byte	0x04, 0x2f
        /*0002*/ 	.short	(.L_1 - .L_0)
	.align		4
.L_0:
        /*0004*/ 	.word	index@(_Z13VecDivisorSumPi)
        /*0008*/ 	.word	0x00000012


	//----- nvinfo : EIATTR_FRAME_SIZE
	.align		4
.L_1:
        /*000c*/ 	.byte	0x04, 0x11
        /*000e*/ 	.short	(.L_3 - .L_2)
	.align		4
.L_2:
        /*0010*/ 	.word	index@($__internal_0_$__cuda_sm20_dsqrt_rn_f64_mediumpath_v1)
        /*0014*/ 	.word	0x00000000


	//----- nvinfo : EIATTR_FRAME_SIZE
	.align		4
.L_3:
        /*0018*/ 	.byte	0x04, 0x11
        /*001a*/ 	.short	(.L_5 - .L_4)
	.align		4
.L_4:
        /*001c*/ 	.word	index@(_Z13VecDivisorSumPi)
        /*0020*/ 	.word	0x00000000


	//----- nvinfo : EIATTR_MIN_STACK_SIZE
	.align		4
.L_5:
        /*0024*/ 	.byte	0x04, 0x12
        /*0026*/ 	.short	(.L_7 - .L_6)
	.align		4
.L_6:
        /*0028*/ 	.word	index@(_Z13VecDivisorSumPi)
        /*002c*/ 	.word	0x00000000
.L_7:


//--------------------- .nv.compat                --------------------------
	.section	.nv.compat,"",@"SHT_CUDA_COMPAT_INFO"
	.align	4
        /*0000*/ 	.byte	0x02, 0x09, 0x00, 0x00, 0x02, 0x02, 0x01, 0x00, 0x02, 0x05, 0x05, 0x00, 0x03, 0x07, 0x01, 0x01
        /*0010*/ 	.byte	0x02, 0x03, 0x00, 0x00, 0x02, 0x06, 0x01, 0x00, 0x04, 0x0b, 0x08, 0x00, 0x01, 0x00, 0x00, 0x00
        /*0020*/ 	.byte	0x00, 0x00, 0x00, 0x00


//--------------------- .nv.info._Z13VecDivisorSumPi --------------------------
	.section	.nv.info._Z13VecDivisorSumPi,"",@"SHT_CUDA_INFO"
	.sectionflags	@""
	.align	4


	//----- nvinfo : EIATTR_CUDA_API_VERSION
	.align		4
        /*0000*/ 	.byte	0x04, 0x37
        /*0002*/ 	.short	(.L_9 - .L_8)
.L_8:
        /*0004*/ 	.word	0x00000082


	//----- nvinfo : EIATTR_KPARAM_INFO
	.align		4
.L_9:
        /*0008*/ 	.byte	0x04, 0x17
        /*000a*/ 	.short	(.L_11 - .L_10)
.L_10:
        /*000c*/ 	.word	0x00000000
        /*0010*/ 	.short	0x0000
        /*0012*/ 	.short	0x0000
        /*0014*/ 	.byte	0x00, 0xf5, 0x21, 0x00


	//----- nvinfo : EIATTR_SPARSE_MMA_MASK
	.align		4
.L_11:
        /*0018*/ 	.byte	0x03, 0x50
        /*001a*/ 	.short	0x0000


	//----- nvinfo : EIATTR_MAXREG_COUNT
	.align		4
        /*001c*/ 	.byte	0x03, 0x1b
        /*001e*/ 	.short	0x00ff


	//----- nvinfo : EIATTR_MERCURY_ISA_VERSION
	.align		4
        /*0020*/ 	.byte	0x03, 0x5f
        /*0022*/ 	.short	0x0101


	//----- nvinfo : EIATTR_VRC_CTA_INIT_COUNT
	.align		4
        /*0024*/ 	.byte	0x02, 0x4a
	.zero		1
	.zero		1


	//----- nvinfo : EIATTR_EXIT_INSTR_OFFSETS
	.align		4
        /*0028*/ 	.byte	0x04, 0x1c
        /*002a*/ 	.short	(.L_13 - .L_12)


	//   ....[0]....
.L_12:
        /*002c*/ 	.word	0x00000570


	//----- nvinfo : EIATTR_CRS_STACK_SIZE
	.align		4
.L_13:
        /*0030*/ 	.byte	0x04, 0x1e
        /*0032*/ 	.short	(.L_15 - .L_14)
.L_14:
        /*0034*/ 	.word	0x00000000


	//----- nvinfo : EIATTR_CBANK_PARAM_SIZE
	.align		4
.L_15:
        /*0038*/ 	.byte	0x03, 0x19
        /*003a*/ 	.short	0x0008


	//----- nvinfo : EIATTR_PARAM_CBANK
	.align		4
        /*003c*/ 	.byte	0x04, 0x0a
        /*003e*/ 	.short	(.L_17 - .L_16)
	.align		4
.L_16:
        /*0040*/ 	.word	index@(.nv.constant0._Z13VecDivisorSumPi)
        /*0044*/ 	.short	0x0380
        /*0046*/ 	.short	0x0008


	//----- nvinfo : EIATTR_SW_WAR
	.align		4
.L_17:
        /*0048*/ 	.byte	0x04, 0x36
        /*004a*/ 	.short	(.L_19 - .L_18)
.L_18:
        /*004c*/ 	.word	0x00000008
.L_19:


//--------------------- .nv.callgraph             --------------------------
	.section	.nv.callgraph,"",@"SHT_CUDA_CALLGRAPH"
	.align	4
	.sectionentsize	8
	.align		4
        /*0000*/ 	.word	0x00000000
	.align		4
        /*0004*/ 	.word	0xffffffff
	.align		4
        /*0008*/ 	.word	0x00000000
	.align		4
        /*000c*/ 	.word	0xfffffffe
	.align		4
        /*0010*/ 	.word	0x00000000
	.align		4
        /*0014*/ 	.word	0xfffffffd
	.align		4
        /*0018*/ 	.word	0x00000000
	.align		4
        /*001c*/ 	.word	0xfffffffc


//--------------------- .text._Z13VecDivisorSumPi --------------------------
	.section	.text._Z13VecDivisorSumPi,"ax",@progbits
	.align	128
        .global         _Z13VecDivisorSumPi
        .type           _Z13VecDivisorSumPi,@function
        .size           _Z13VecDivisorSumPi,(.L_x_12 - _Z13VecDivisorSumPi)
        .other          _Z13VecDivisorSumPi,@"STO_CUDA_ENTRY STV_DEFAULT"
_Z13VecDivisorSumPi:
.text._Z13VecDivisorSumPi:
[----:B------:R-:W-:Y:S01]  /*0000*/  LDC R1, c[0x0][0x37c] ;  /* 0x0000df00ff017b82 */ /* 0x000fe20000000800 */
[----:B------:R-:W0:Y:S07]  /*0010*/  S2R R5, SR_TID.X ;  /* 0x0000000000057919 */ /* 0x000e2e0000002100 */
[----:B------:R-:W0:Y:S01]  /*0020*/  LDC.64 R2, c[0x0][0x380] ;  /* 0x0000e000ff027b82 */ /* 0x000e220000000a00 */
[----:B------:R-:W1:Y:S01]  /*0030*/  LDCU.64 UR4, c[0x0][0x358] ;  /* 0x00006b00ff0477ac */ /* 0x000e620008000a00 */
[----:B0-----:R-:W-:-:S05]  /*0040*/  IMAD.WIDE.U32 R2, R5, 0x4, R2 ;  /* 0x0000000405027825 */ /* 0x001fca00078e0002 */
[----:B-1----:R-:W2:Y:S01]  /*0050*/  LDG.E R0, desc[UR4][R2.64] ;  /* 0x0000000402007981 */ /* 0x002ea2000c1e1900 */
[----:B------:R-:W-:Y:S01]  /*0060*/  IMAD.MOV.U32 R10, RZ, RZ, 0x0 ;  /* 0x00000000ff0a7424 */ /* 0x000fe200078e00ff */
[----:B------:R-:W-:Y:S01]  /*0070*/  BSSY.RECONVERGENT B0, `(.L_x_0) ;  /* 0x0000015000007945 */ /* 0x000fe20003800200 */
[----:B------:R-:W-:Y:S01]  /*0080*/  IMAD.MOV.U32 R11, RZ, RZ, 0x3fd80000 ;  /* 0x3fd80000ff0b7424 */ /* 0x000fe200078e00ff */
[----:B--2---:R-:W0:Y:S08]  /*0090*/  I2F.F64 R4, R0 ;  /* 0x0000000000047312 */ /* 0x004e300000201c00 */
[----:B0-----:R-:W0:Y:S01]  /*00a0*/  MUFU.RSQ64H R7, R5 ;  /* 0x0000000500077308 */ /* 0x001e220000001c00 */
[----:B------:R-:W-:-:S05]  /*00b0*/  VIADD R6, R5, 0xfcb00000 ;  /* 0xfcb0000005067836 */ /* 0x000fca0000000000 */
[----:B------:R-:W-:Y:S01]  /*00c0*/  ISETP.GE.U32.AND P0, PT, R6, 0x7ca00000, PT ;  /* 0x7ca000000600780c */ /* 0x000fe20003f06070 */
[----:B0-----:R-:W-:-:S08]  /*00d0*/  DMUL R8, R6, R6 ;  /* 0x0000000606087228 */ /* 0x001fd00000000000 */
[----:B------:R-:W-:-:S08]  /*00e0*/  DFMA R8, R4, -R8, 1 ;  /* 0x3ff000000408742b */ /* 0x000fd00000000808 */
[----:B------:R-:W-:Y:S02]  /*00f0*/  DFMA R10, R8, R10, 0.5 ;  /* 0x3fe00000080a742b */ /* 0x000fe4000000000a */
[----:B------:R-:W-:-:S08]  /*0100*/  DMUL R8, R6, R8 ;  /* 0x0000000806087228 */ /* 0x000fd00000000000 */
[----:B------:R-:W-:-:S08]  /*0110*/  DFMA R8, R10, R8, R6 ;  /* 0x000000080a08722b */ /* 0x000fd00000000006 */
[----:B------:R-:W-:Y:S02]  /*0120*/  DMUL R10, R4, R8 ;  /* 0x00000008040a7228 */ /* 0x000fe40000000000 */
[----:B------:R-:W-:Y:S01]  /*0130*/  VIADD R15, R9, 0xfff00000 ;  /* 0xfff00000090f7836 */ /* 0x000fe20000000000 */
[----:B------:R-:W-:-:S05]  /*0140*/  MOV R14, R8 ;  /* 0x00000008000e7202 */ /* 0x000fca0000000f00 */
[----:B------:R-:W-:-:S08]  /*0150*/  DFMA R12, R10, -R10, R4 ;  /* 0x8000000a0a0c722b */ /* 0x000fd00000000004 */
[----:B------:R-:W-:Y:S01]  /*0160*/  DFMA R2, R12, R14, R10 ;  /* 0x0000000e0c02722b */ /* 0x000fe2000000000a */
[----:B------:R-:W-:Y:S10]  /*0170*/  @!P0 BRA `(.L_x_1) ;  /* 0x0000000000108947 */ /* 0x000ff40003800000 */
[----:B------:R-:W-:-:S07]  /*0180*/  MOV R2, 0x1a0 ;  /* 0x000001a000027802 */ /* 0x000fce0000000f00 */
[----:B------:R-:W-:Y:S05]  /*0190*/  CALL.REL.NOINC `($__internal_0_$__cuda_sm20_dsqrt_rn_f64_mediumpath_v1) ;  /* 0x0000000000f87944 */ /* 0x000fea0003c00000 */
[----:B------:R-:W-:Y:S02]  /*01a0*/  IMAD.MOV.U32 R2, RZ, RZ, R6 ;  /* 0x000000ffff027224 */ /* 0x000fe400078e0006 */
[----:B------:R-:W-:-:S07]  /*01b0*/  IMAD.MOV.U32 R3, RZ, RZ, R7 ;  /* 0x000000ffff037224 */ /* 0x000fce00078e0007 */
.L_x_1:
[----:B------:R-:W-:Y:S05]  /*01c0*/  BSYNC.RECONVERGENT B0 ;  /* 0x0000000000007941 */ /* 0x000fea0003800200 */
.L_x_0:
[----:B------:R-:W-:Y:S01]  /*01d0*/  DSETP.GE.AND P0, PT, R2, 1, PT ;  /* 0x3ff000000200742a */ /* 0x000fe20003f06000 */
[----:B------:R-:W-:Y:S01]  /*01e0*/  BSSY.RECONVERGENT B0, `(.L_x_2) ;  /* 0x0000035000007945 */ /* 0x000fe20003800200 */
[----:B------:R-:W-:-:S12]  /*01f0*/  IMAD.MOV.U32 R4, RZ, RZ, RZ ;  /* 0x000000ffff047224 */ /* 0x000fd800078e00ff */
[----:B------:R-:W-:Y:S05]  /*0200*/  @!P0 BRA `(.L_x_3) ;  /* 0x0000000000c88947 */ /* 0x000fea0003800000 */
[----:B------:R-:W-:Y:S01]  /*0210*/  IABS R6, R0 ;  /* 0x0000000000067213 */ /* 0x000fe20000000000 */
[----:B------:R-:W-:Y:S01]  /*0220*/  IMAD.MOV.U32 R5, RZ, RZ, 0x1 ;  /* 0x00000001ff057424 */ /* 0x000fe200078e00ff */
[----:B------:R-:W-:-:S07]  /*0230*/  MOV R4, RZ ;  /* 0x000000ff00047202 */ /* 0x000fce0000000f00 */
.L_x_6:
[-C--:B------:R-:W-:Y:S01]  /*0240*/  IABS R10, R5.reuse ;  /* 0x00000005000a7213 */ /* 0x080fe20000000000 */
[----:B------:R-:W-:Y:S01]  /*0250*/  BSSY.RECONVERGENT B1, `(.L_x_4) ;  /* 0x0000029000017945 */ /* 0x000fe20003800200 */
[----:B------:R-:W-:Y:S02]  /*0260*/  IABS R12, R5 ;  /* 0x00000005000c7213 */ /* 0x000fe40000000000 */
[----:B------:R-:W0:Y:S01]  /*0270*/  I2F.RP R7, R10 ;  /* 0x0000000a00077306 */ /* 0x000e220000209400 */
[----:B------:R-:W-:Y:S02]  /*0280*/  IABS R13, R0 ;  /* 0x00000000000d7213 */ /* 0x000fe40000000000 */
[----:B------:R-:W-:Y:S01]  /*0290*/  IMAD.MOV R12, RZ, RZ, -R12 ;  /* 0x000000ffff0c7224 */ /* 0x000fe200078e0a0c */
[----:B------:R-:W-:-:S04]  /*02a0*/  ISETP.GE.AND P2, PT, R0, RZ, PT ;  /* 0x000000ff0000720c */ /* 0x000fc80003f46270 */
[----:B0-----:R-:W0:Y:S02]  /*02b0*/  MUFU.RCP R7, R7 ;  /* 0x0000000700077308 */ /* 0x001e240000001000 */
[----:B0-----:R-:W-:-:S06]  /*02c0*/  VIADD R8, R7, 0xffffffe ;  /* 0x0ffffffe07087836 */ /* 0x001fcc0000000000 */
[----:B------:R0:W1:Y:S02]  /*02d0*/  F2I.FTZ.U32.TRUNC.NTZ R9, R8 ;  /* 0x0000000800097305 */ /* 0x000064000021f000 */
[----:B0-----:R-:W-:Y:S01]  /*02e0*/  MOV R8, RZ ;  /* 0x000000ff00087202 */ /* 0x001fe20000000f00 */
[----:B-1----:R-:W-:-:S04]  /*02f0*/  IMAD.MOV R11, RZ, RZ, -R9 ;  /* 0x000000ffff0b7224 */ /* 0x002fc800078e0a09 */
[----:B------:R-:W-:-:S04]  /*0300*/  IMAD R11, R11, R10, RZ ;  /* 0x0000000a0b0b7224 */ /* 0x000fc800078e02ff */
[----:B------:R-:W-:Y:S01]  /*0310*/  IMAD.HI.U32 R9, R9, R11, R8 ;  /* 0x0000000b09097227 */ /* 0x000fe200078e0008 */
[----:B------:R-:W-:-:S05]  /*0320*/  LOP3.LUT R11, RZ, R5, RZ, 0x33, !PT ;  /* 0x00000005ff0b7212 */ /* 0x000fca00078e33ff */
[----:B------:R-:W-:-:S04]  /*0330*/  IMAD.HI.U32 R9, R9, R6, RZ ;  /* 0x0000000609097227 */ /* 0x000fc800078e00ff */
[----:B------:R-:W-:-:S05]  /*0340*/  IMAD R7, R9, R12, R13 ;  /* 0x0000000c09077224 */ /* 0x000fca00078e020d */
[----:B------:R-:W-:-:S13]  /*0350*/  ISETP.GT.U32.AND P0, PT, R10, R7, PT ;  /* 0x000000070a00720c */ /* 0x000fda0003f04070 */
[----:B------:R-:W-:-:S04]  /*0360*/  @!P0 IMAD.IADD R7, R7, 0x1, -R10 ;  /* 0x0000000107078824 */ /* 0x000fc800078e0a0a */
[----:B------:R-:W-:Y:S01]  /*0370*/  IMAD.IADD R8, R7, 0x1, -R10 ;  /* 0x0000000107087824 */ /* 0x000fe200078e0a0a */
[----:B------:R-:W-:-:S04]  /*0380*/  ISETP.GT.U32.AND P1, PT, R10, R7, PT ;  /* 0x000000070a00720c */ /* 0x000fc80003f24070 */
[----:B------:R-:W-:Y:S02]  /*0390*/  SEL R8, R8, R7, !P1 ;  /* 0x0000000708087207 */ /* 0x000fe40004800000 */
[----:B------:R-:W-:Y:S02]  /*03a0*/  ISETP.NE.AND P1, PT, R5, RZ, PT ;  /* 0x000000ff0500720c */ /* 0x000fe40003f25270 */
[----:B------:R-:W-:-:S04]  /*03b0*/  @!P2 IADD3 R8, PT, PT, -R8, RZ, RZ ;  /* 0x000000ff0808a210 */ /* 0x000fc80007ffe1ff */
[----:B------:R-:W-:-:S04]  /*03c0*/  SEL R8, R11, R8, !P1 ;  /* 0x000000080b087207 */ /* 0x000fc80004800000 */
[----:B------:R-:W-:-:S13]  /*03d0*/  ISETP.NE.AND P2, PT, R8, RZ, PT ;  /* 0x000000ff0800720c */ /* 0x000fda0003f45270 */
[----:B------:R-:W-:Y:S05]  /*03e0*/  @P2 BRA `(.L_x_5) ;  /* 0x00000000003c2947 */ /* 0x000fea0003800000 */
[----:B------:R-:W-:Y:S01]  /*03f0*/  ISETP.GE.U32.AND P2, PT, R7, R10, PT ;  /* 0x0000000a0700720c */ /* 0x000fe20003f46070 */
[----:B------:R-:W-:Y:S01]  /*0400*/  @!P0 VIADD R9, R9, 0x1 ;  /* 0x0000000109098836 */ /* 0x000fe20000000000 */
[----:B------:R-:W-:-:S04]  /*0410*/  LOP3.LUT R6, R0, R5, RZ, 0x3c, !PT ;  /* 0x0000000500067212 */ /* 0x000fc800078e3cff */
[----:B------:R-:W-:-:S07]  /*0420*/  ISETP.GE.AND P3, PT, R6, RZ, PT ;  /* 0x000000ff0600720c */ /* 0x000fce0003f66270 */
[----:B------:R-:W-:-:S06]  /*0430*/  @P2 VIADD R9, R9, 0x1 ;  /* 0x0000000109092836 */ /* 0x000fcc0000000000 */
[----:B------:R-:W-:-:S05]  /*0440*/  @!P3 IMAD.MOV R9, RZ, RZ, -R9 ;  /* 0x000000ffff09b224 */ /* 0x000fca00078e0a09 */
[----:B------:R-:W-:-:S04]  /*0450*/  SEL R9, R11, R9, !P1 ;  /* 0x000000090b097207 */ /* 0x000fc80004800000 */
[----:B------:R-:W0:Y:S01]  /*0460*/  I2F.F64 R6, R9 ;  /* 0x0000000900067312 */ /* 0x000e220000201c00 */
[----:B------:R-:W-:Y:S01]  /*0470*/  ISETP.NE.AND P0, PT, R9, R0, PT ;  /* 0x000000000900720c */ /* 0x000fe20003f05270 */
[----:B0-----:R-:W-:Y:S01]  /*0480*/  DSETP.NEU.AND P1, PT, R2, R6, PT ;  /* 0x000000060200722a */ /* 0x001fe20003f2d000 */
[----:B------:R-:W-:-:S05]  /*0490*/  MOV R6, 0x1 ;  /* 0x0000000100067802 */ /* 0x000fca0000000f00 */
[----:B------:R-:W-:-:S04]  /*04a0*/  SEL R6, R6, 0x2, !P1 ;  /* 0x0000000206067807 */ /* 0x000fc80004800000 */
[----:B------:R-:W-:Y:S01]  /*04b0*/  SEL R7, R6, 0x1, P0 ;  /* 0x0000000106077807 */ /* 0x000fe20000000000 */
[----:B------:R-:W-:-:S04]  /*04c0*/  IMAD.MOV.U32 R6, RZ, RZ, R13 ;  /* 0x000000ffff067224 */ /* 0x000fc800078e000d */
[----:B------:R-:W-:-:S07]  /*04d0*/  IMAD.IADD R4, R4, 0x1, R7 ;  /* 0x0000000104047824 */ /* 0x000fce00078e0207 */
.L_x_5:
[----:B------:R-:W-:Y:S05]  /*04e0*/  BSYNC.RECONVERGENT B1 ;  /* 0x0000000000017941 */ /* 0x000fea0003800200 */
.L_x_4:
[----:B------:R-:W-:-:S04]  /*04f0*/  VIADD R5, R5, 0x1 ;  /* 0x0000000105057836 */ /* 0x000fc80000000000 */
[----:B------:R-:W0:Y:S02]  /*0500*/  I2F.F64.U32 R8, R5 ;  /* 0x0000000500087312 */ /* 0x000e240000201800 */
[----:B0-----:R-:W-:-:S14]  /*0510*/  DSETP.GE.AND P0, PT, R2, R8, PT ;  /* 0x000000080200722a */ /* 0x001fdc0003f06000 */
[----:B------:R-:W-:Y:S05]  /*0520*/  @P0 BRA `(.L_x_6) ;  /* 0xfffffffc00440947 */ /* 0x000fea000383ffff */
.L_x_3:
[----:B------:R-:W-:Y:S05]  /*0530*/  BSYNC.RECONVERGENT B0 ;  /* 0x0000000000007941 */ /* 0x000fea0003800200 */
.L_x_2:
[----:B------:R-:W0:Y:S02]  /*0540*/  LDC.64 R2, c[0x0][0x380] ;  /* 0x0000e000ff027b82 */ /* 0x000e240000000a00 */
[----:B0-----:R-:W-:-:S05]  /*0550*/  IMAD.WIDE R2, R0, 0x4, R2 ;  /* 0x0000000400027825 */ /* 0x001fca00078e0202 */
[----:B------:R-:W-:Y:S01]  /*0560*/  STG.E desc[UR4][R2.64], R4 ;  /* 0x0000000402007986 */ /* 0x000fe2000c101904 */
[----:B------:R-:W-:Y:S05]  /*0570*/  EXIT ;  /* 0x000000000000794d */ /* 0x000fea0003800000 */
        .weak           $__internal_0_$__cuda_sm20_dsqrt_rn_f64_mediumpath_v1
        .type           $__internal_0_$__cuda_sm20_dsqrt_rn_f64_mediumpath_v1,@function
        .size           $__internal_0_$__cuda_sm20_dsqrt_rn_f64_mediumpath_v1,(.L_x_12 - $__internal_0_$__cuda_sm20_dsqrt_rn_f64_mediumpath_v1)
$__internal_0_$__cuda_sm20_dsqrt_rn_f64_mediumpath_v1:
[----:B------:R-:W-:Y:S01]  /*0580*/  ISETP.GE.U32.AND P0, PT, R6, -0x3400000, PT ;  /* 0xfcc000000600780c */ /* 0x000fe20003f06070 */
[----:B------:R-:W-:Y:S01]  /*0590*/  BSSY.RECONVERGENT B1, `(.L_x_7) ;  /* 0x0000024000017945 */ /* 0x000fe20003800200 */
[----:B------:R-:W-:-:S11]  /*05a0*/  MOV R9, R15 ;  /* 0x0000000f00097202 */ /* 0x000fd60000000f00 */
[----:B------:R-:W-:Y:S05]  /*05b0*/  @!P0 BRA `(.L_x_8) ;  /* 0x0000000000208947 */ /* 0x000fea0003800000 */
[----:B------:R-:W-:-:S10]  /*05c0*/  DFMA.RM R8, R12, R8, R10 ;  /* 0x000000080c08722b */ /* 0x000fd4000000400a */
[----:B------:R-:W-:-:S05]  /*05d0*/  IADD3 R6, P0, PT, R8, 0x1, RZ ;  /* 0x0000000108067810 */ /* 0x000fca0007f1e0ff */
[----:B------:R-:W-:-:S06]  /*05e0*/  IMAD.X R7, RZ, RZ, R9, P0 ;  /* 0x000000ffff077224 */ /* 0x000fcc00000e0609 */
[----:B------:R-:W-:-:S08]  /*05f0*/  DFMA.RP R4, -R8, R6, R4 ;  /* 0x000000060804722b */ /* 0x000fd00000008104 */
[----:B------:R-:W-:-:S06]  /*0600*/  DSETP.GT.AND P0, PT, R4, RZ, PT ;  /* 0x000000ff0400722a */ /* 0x000fcc0003f04000 */
[----:B------:R-:W-:Y:S02]  /*0610*/  FSEL R6, R6, R8, P0 ;  /* 0x0000000806067208 */ /* 0x000fe40000000000 */
[----:B------:R-:W-:Y:S01]  /*0620*/  FSEL R7, R7, R9, P0 ;  /* 0x0000000907077208 */ /* 0x000fe20000000000 */
[----:B------:R-:W-:Y:S06]  /*0630*/  BRA `(.L_x_9) ;  /* 0x0000000000647947 */ /* 0x000fec0003800000 */
.L_x_8:
[----:B------:R-:W-:-:S14]  /*0640*/  DSETP.NE.AND P0, PT, R4, RZ, PT ;  /* 0x000000ff0400722a */ /* 0x000fdc0003f05000 */
[----:B------:R-:W-:Y:S05]  /*0650*/  @!P0 BRA `(.L_x_10) ;  /* 0x0000000000588947 */ /* 0x000fea0003800000 */
[----:B------:R-:W-:-:S13]  /*0660*/  ISETP.GE.AND P0, PT, R5, RZ, PT ;  /* 0x000000ff0500720c */ /* 0x000fda0003f06270 */
[----:B------:R-:W-:Y:S02]  /*0670*/  @!P0 IMAD.MOV.U32 R6, RZ, RZ, 0x0 ;  /* 0x00000000ff068424 */ /* 0x000fe400078e00ff */
[----:B------:R-:W-:Y:S01]  /*0680*/  @!P0 IMAD.MOV.U32 R7, RZ, RZ, -0x80000 ;  /* 0xfff80000ff078424 */ /* 0x000fe200078e00ff */
[----:B------:R-:W-:Y:S06]  /*0690*/  @!P0 BRA `(.L_x_9) ;  /* 0x00000000004c8947 */ /* 0x000fec0003800000 */
[----:B------:R-:W-:-:S13]  /*06a0*/  ISETP.GT.AND P0, PT, R5, 0x7fefffff, PT ;  /* 0x7fefffff0500780c */ /* 0x000fda0003f04270 */
[----:B------:R-:W-:Y:S05]  /*06b0*/  @P0 BRA `(.L_x_10) ;  /* 0x0000000000400947 */ /* 0x000fea0003800000 */
[----:B------:R-:W-:Y:S01]  /*06c0*/  DMUL R4, R4, 8.11296384146066816958e+31 ;  /* 0x4690000004047828 */ /* 0x000fe20000000000 */
[----:B------:R-:W-:Y:S01]  /*06d0*/  MOV R6, RZ ;  /* 0x000000ff00067202 */ /* 0x000fe20000000f00 */
[----:B------:R-:W-:Y:S02]  /*06e0*/  IMAD.MOV.U32 R10, RZ, RZ, 0x0 ;  /* 0x00000000ff0a7424 */ /* 0x000fe400078e00ff */
[----:B------:R-:W-:Y:S02]  /*06f0*/  IMAD.MOV.U32 R11, RZ, RZ, 0x3fd80000 ;  /* 0x3fd80000ff0b7424 */ /* 0x000fe400078e00ff */
[----:B------:R-:W0:Y:S02]  /*0700*/  MUFU.RSQ64H R7, R5 ;  /* 0x0000000500077308 */ /* 0x000e240000001c00 */
[----:B0-----:R-:W-:-:S08]  /*0710*/  DMUL R8, R6, R6 ;  /* 0x0000000606087228 */ /* 0x001fd00000000000 */
[----:B------:R-:W-:-:S08]  /*0720*/  DFMA R8, R4, -R8, 1 ;  /* 0x3ff000000408742b */ /* 0x000fd00000000808 */
[----:B------:R-:W-:Y:S02]  /*0730*/  DFMA R10, R8, R10, 0.5 ;  /* 0x3fe00000080a742b */ /* 0x000fe4000000000a */
[----:B------:R-:W-:-:S08]  /*0740*/  DMUL R8, R6, R8 ;  /* 0x0000000806087228 */ /* 0x000fd00000000000 */
[----:B------:R-:W-:-:S08]  /*0750*/  DFMA R8, R10, R8, R6 ;  /* 0x000000080a08722b */ /* 0x000fd00000000006 */
[----:B------:R-:W-:Y:S02]  /*0760*/  DMUL R6, R4, R8 ;  /* 0x0000000804067228 */ /* 0x000fe40000000000 */
[----:B------:R-:W-:-:S06]  /*0770*/  VIADD R9, R9, 0xfff00000 ;  /* 0xfff0000009097836 */ /* 0x000fcc0000000000 */
[----:B------:R-:W-:-:S08]  /*0780*/  DFMA R10, R6, -R6, R4 ;  /* 0x80000006060a722b */ /* 0x000fd00000000004 */
[----:B------:R-:W-:-:S10]  /*0790*/  DFMA R6, R8, R10, R6 ;  /* 0x0000000a0806722b */ /* 0x000fd40000000006 */
[----:B------:R-:W-:Y:S01]  /*07a0*/  IADD3 R7, PT, PT, R7, -0x3500000, RZ ;  /* 0xfcb0000007077810 */ /* 0x000fe20007ffe0ff */
[----:B------:R-:W-:Y:S06]  /*07b0*/  BRA `(.L_x_9) ;  /* 0x0000000000047947 */ /* 0x000fec0003800000 */
.L_x_10:
[----:B------:R-:W-:-:S11]  /*07c0*/  DADD R6, R4, R4 ;  /* 0x0000000004067229 */ /* 0x000fd60000000004 */
.L_x_9:
[----:B------:R-:W-:Y:S05]  /*07d0*/  BSYNC.RECONVERGENT B1 ;  /* 0x0000000000017941 */ /* 0x000fea0003800200 */
.L_x_7:
[----:B------:R-:W-:-:S04]  /*07e0*/  IMAD.MOV.U32 R3, RZ, RZ, 0x0 ;  /* 0x00000000ff037424 */ /* 0x000fc800078e00ff */
[----:B------:R-:W-:Y:S05]  /*07f0*/  RET.REL.NODEC R2 `(_Z13VecDivisorSumPi) ;  /* 0xfffffff802007950 */ /* 0x000fea0003c3ffff */
.L_x_11:
[----:B------:R-:W-:-:S00]  /*0800*/  BRA `(.L_x_11) ;  /* 0xfffffffc00fc7947 */ /* 0x000fc0000383ffff */
[----:B------:R-:W-:-:S00]  /*0810*/  NOP ;  /* 0x0000000000007918 */ /* 0x000fc00000000000 */
        /* <DEDUP_REMOVED lines=14> */
.L_x_12:


//--------------------- .nv.shared.reserved.0     --------------------------
	.section	.nv.shared.reserved.0,"aw",@nobits
	.weak		__nv_reservedSMEM_offset_0_alias
	.size		__nv_reservedSMEM_offset_0_alias, 0, 64
	.other		__nv_reservedSMEM_offset_0_alias,@"STO_CUDA_RESERVED_SHARED STV_DEFAULT"
__nv_reservedSMEM_offset_0_alias:
	.zero		0
	.zero		64


//--------------------- .nv.constant0._Z13VecDivisorSumPi --------------------------
	.section	.nv.constant0._Z13VecDivisorSumPi,"a",@progbits
	.sectionflags	@""
	.align	4
.nv.constant0._Z13VecDivisorSumPi:
	.zero		904


//--------------------- SYMBOLS --------------------------

	.type		.nv.reservedSmem.offset0,@object
	.size		.nv.reservedSmem.offset0,0x4
